	.headerflags	@"EF_CUDA_TEXMODE_UNIFIED EF_CUDA_64BIT_ADDRESS EF_CUDA_ACCELERATORS EF_CUDA_SM90 EF_CUDA_VIRTUAL_SM(EF_CUDA_SM90)"
	.elftype	@"ET_EXEC"


//--------------------- .nv.info                  --------------------------
	.section	.nv.info,"",@"SHT_CUDA_INFO"
	.align	4


	//----- nvinfo : EIATTR_REGCOUNT
	.align		4
        /*0000*/ 	.byte	0x04, 0x2f
        /*0002*/ 	.short	(.L_1 - .L_0)
	.align		4
.L_0:
        /*0004*/ 	.word	index@(triton_poi_fused_clone_2)
        /*0008*/ 	.word	0x0000000c


	//----- nvinfo : EIATTR_MIN_STACK_SIZE
	.align		4
.L_1:
        /*000c*/ 	.byte	0x04, 0x12
        /*000e*/ 	.short	(.L_3 - .L_2)
	.align		4
.L_2:
        /*0010*/ 	.word	index@(triton_poi_fused_clone_2)
        /*0014*/ 	.word	0x00000000


	//----- nvinfo : EIATTR_FRAME_SIZE
	.align		4
.L_3:
        /*0018*/ 	.byte	0x04, 0x11
        /*001a*/ 	.short	(.L_5 - .L_4)
	.align		4
.L_4:
        /*001c*/ 	.word	index@(triton_poi_fused_clone_2)
        /*0020*/ 	.word	0x00000000


	//----- nvinfo : EIATTR_MIN_STACK_SIZE
	.align		4
.L_5:
        /*0024*/ 	.byte	0x04, 0x12
        /*0026*/ 	.short	(.L_7 - .L_6)
	.align		4
.L_6:
        /*0028*/ 	.word	index@(triton_poi_fused_clone_2)
        /*002c*/ 	.word	0x00000000
.L_7:


//--------------------- .nv.info.triton_poi_fused_clone_2 --------------------------
	.section	.nv.info.triton_poi_fused_clone_2,"",@"SHT_CUDA_INFO"
	.sectionflags	@""
	.align	4


	//----- nvinfo : EIATTR_CUDA_API_VERSION
	.align		4
        /*0000*/ 	.byte	0x04, 0x37
        /*0002*/ 	.short	(.L_9 - .L_8)
.L_8:
        /*0004*/ 	.word	0x0000007c


	//----- nvinfo : EIATTR_KPARAM_INFO
	.align		4
.L_9:
        /*0008*/ 	.byte	0x04, 0x17
        /*000a*/ 	.short	(.L_11 - .L_10)
.L_10:
        /*000c*/ 	.word	0x00000000
        /*0010*/ 	.short	0x0002
        /*0012*/ 	.short	0x0010
        /*0014*/ 	.byte	0x00, 0xf0, 0x11, 0x00


	//----- nvinfo : EIATTR_KPARAM_INFO
	.align		4
.L_11:
        /*0018*/ 	.byte	0x04, 0x17
        /*001a*/ 	.short	(.L_13 - .L_12)
.L_12:
        /*001c*/ 	.word	0x00000000
        /*0020*/ 	.short	0x0001
        /*0022*/ 	.short	0x0008
        /*0024*/ 	.byte	0x00, 0xf4, 0x21, 0x00


	//----- nvinfo : EIATTR_KPARAM_INFO
	.align		4
.L_13:
        /*0028*/ 	.byte	0x04, 0x17
        /*002a*/ 	.short	(.L_15 - .L_14)
.L_14:
        /*002c*/ 	.word	0x00000000
        /*0030*/ 	.short	0x0000
        /*0032*/ 	.short	0x0000
        /*0034*/ 	.byte	0x00, 0xf4, 0x21, 0x00


	//----- nvinfo : EIATTR_SPARSE_MMA_MASK
	.align		4
.L_15:
        /*0038*/ 	.byte	0x03, 0x50
        /*003a*/ 	.short	0x0000


	//----- nvinfo : EIATTR_MAXREG_COUNT
	.align		4
        /*003c*/ 	.byte	0x03, 0x1b
        /*003e*/ 	.short	0x00ff


	//----- nvinfo : EIATTR_EXIT_INSTR_OFFSETS
	.align		4
        /*0040*/ 	.byte	0x04, 0x1c
        /*0042*/ 	.short	(.L_17 - .L_16)


	//   ....[0]....
.L_16:
        /*0044*/ 	.word	0x00000180


	//   ....[1]....
        /*0048*/ 	.word	0x000001a0


	//----- nvinfo : EIATTR_REQNTID
	.align		4
.L_17:
        /*004c*/ 	.byte	0x04, 0x10
        /*004e*/ 	.short	(.L_19 - .L_18)
.L_18:
        /*0050*/ 	.word	0x00000020
        /*0054*/ 	.word	0x00000001
        /*0058*/ 	.word	0x00000001


	//----- nvinfo : EIATTR_CRS_STACK_SIZE
	.align		4
.L_19:
        /*005c*/ 	.byte	0x04, 0x1e
        /*005e*/ 	.short	(.L_21 - .L_20)
.L_20:
        /*0060*/ 	.word	0x00000000


	//----- nvinfo : EIATTR_CBANK_PARAM_SIZE
	.align		4
.L_21:
        /*0064*/ 	.byte	0x03, 0x19
        /*0066*/ 	.short	0x0014


	//----- nvinfo : EIATTR_PARAM_CBANK
	.align		4
        /*0068*/ 	.byte	0x04, 0x0a
        /*006a*/ 	.short	(.L_23 - .L_22)
	.align		4
.L_22:
        /*006c*/ 	.word	index@(.nv.constant0.triton_poi_fused_clone_2)
        /*0070*/ 	.short	0x0210
        /*0072*/ 	.short	0x0014


	//----- nvinfo : EIATTR_SW_WAR
	.align		4
.L_23:
        /*0074*/ 	.byte	0x04, 0x36
        /*0076*/ 	.short	(.L_25 - .L_24)
.L_24:
        /*0078*/ 	.word	0x00000008
.L_25:


//--------------------- .nv.callgraph             --------------------------
	.section	.nv.callgraph,"",@"SHT_CUDA_CALLGRAPH"
	.align	4
	.sectionentsize	8
	.align		4
        /*0000*/ 	.word	0x00000000
	.align		4
        /*0004*/ 	.word	0xffffffff
	.align		4
        /*0008*/ 	.word	0x00000000
	.align		4
        /*000c*/ 	.word	0xfffffffe
	.align		4
        /*0010*/ 	.word	0x00000000
	.align		4
        /*0014*/ 	.word	0xfffffffd
	.align		4
        /*0018*/ 	.word	0x00000000
	.align		4
        /*001c*/ 	.word	0xfffffffc


//--------------------- .text.triton_poi_fused_clone_2 --------------------------
	.section	.text.triton_poi_fused_clone_2,"ax",@progbits
	.align	128
        .global         triton_poi_fused_clone_2
        .type           triton_poi_fused_clone_2,@function
        .size           triton_poi_fused_clone_2,(.L_x_3 - triton_poi_fused_clone_2)
        .other          triton_poi_fused_clone_2,@"STO_CUDA_ENTRY STV_DEFAULT"
triton_poi_fused_clone_2:
.text.triton_poi_fused_clone_2:
[----:B------:R-:W0:Y:S02]  /*0000*/  LDC R1, c[0x0][0x28] ;  /* 0x00000a00ff017b82 */ /* 0x000e240000000800 */
[----:B------:R-:W1:Y:S01]  /*0010*/  S2R R0, SR_TID.X ;  /* 0x0000000000007919 */ /* 0x000e620000002100 */
[----:B------:R-:W2:Y:S01]  /*0020*/  LDC.64 R4, c[0x0][0x218] ;  /* 0x00008600ff047b82 */ /* 0x000ea20000000a00 */
[----:B------:R-:W-:Y:S01]  /*0030*/  ULDC.64 UR4, c[0x0][0x208] ;  /* 0x0000820000047ab9 */ /* 0x000fe20000000a00 */
[----:B------:R-:W-:Y:S01]  /*0040*/  BSSY B0, `(.L_x_0) ;  /* 0x0000013000007945 */ /* 0x000fe20003800000 */
[----:B------:R-:W3:Y:S05]  /*0050*/  S2R R7, SR_CTAID.X ;  /* 0x0000000000077919 */ /* 0x000eea0000002500 */
[----:B------:R-:W4:Y:S01]  /*0060*/  LDC.64 R2, c[0x0][0x210] ;  /* 0x00008400ff027b82 */ /* 0x000f220000000a00 */
[----:B-1----:R-:W-:-:S05]  /*0070*/  IMAD.SHL.U32 R0, R0, 0x2, RZ ;  /* 0x0000000200007824 */ /* 0x002fca00078e00ff */
[----:B------:R-:W-:-:S05]  /*0080*/  LOP3.LUT R0, R0, 0x3e, RZ, 0xc0, !PT ;  /* 0x0000003e00007812 */ /* 0x000fca00078ec0ff */
[----:B---3--:R-:W-:-:S04]  /*0090*/  IMAD R7, R7, 0x40, R0 ;  /* 0x0000004007077824 */ /* 0x008fc800078e0200 */
[C---:B--2---:R-:W-:Y:S01]  /*00a0*/  IMAD.WIDE R4, R7.reuse, 0x4, R4 ;  /* 0x0000000407047825 */ /* 0x044fe200078e0204 */
[----:B------:R-:W-:Y:S02]  /*00b0*/  SHF.R.S32.HI R0, RZ, 0x1f, R7 ;  /* 0x0000001fff007819 */ /* 0x000fe40000011407 */
[----:B------:R-:W-:Y:S02]  /*00c0*/  ISETP.GE.AND P0, PT, R7, 0x40, PT ;  /* 0x000000400700780c */ /* 0x000fe40003f06270 */
[----:B------:R-:W-:-:S05]  /*00d0*/  LEA.HI R0, R0, R7, RZ, 0x4 ;  /* 0x0000000700007211 */ /* 0x000fca00078f20ff */
[C---:B------:R-:W-:Y:S01]  /*00e0*/  IMAD.SHL.U32 R6, R0.reuse, 0x2, RZ ;  /* 0x0000000200067824 */ /* 0x040fe200078e00ff */
[----:B------:R-:W-:-:S04]  /*00f0*/  LOP3.LUT R0, R0, 0xfffffff0, RZ, 0xc0, !PT ;  /* 0xfffffff000007812 */ /* 0x000fc800078ec0ff */
[----:B------:R-:W-:-:S04]  /*0100*/  LOP3.LUT R6, R6, 0xffffffe0, RZ, 0xc0, !PT ;  /* 0xffffffe006067812 */ /* 0x000fc800078ec0ff */
[----:B------:R-:W-:Y:S02]  /*0110*/  IADD3 R0, R6, R7, -R0 ;  /* 0x0000000706007210 */ /* 0x000fe40007ffe800 */
[----:B------:R-:W-:-:S03]  /*0120*/  CS2R R6, SRZ ;  /* 0x0000000000067805 */ /* 0x000fc6000001ff00 */
[----:B------:R-:W-:-:S04]  /*0130*/  VIADD R9, R0, 0x10 ;  /* 0x0000001000097836 */ /* 0x000fc80000000000 */
[----:B----4-:R-:W-:Y:S01]  /*0140*/  IMAD.WIDE R2, R9, 0x4, R2 ;  /* 0x0000000409027825 */ /* 0x010fe200078e0202 */
[----:B------:R-:W-:Y:S06]  /*0150*/  @P0 BRA `(.L_x_1) ;  /* 0x0000000000040947 */ /* 0x000fec0003800000 */
[----:B------:R1:W5:Y:S02]  /*0160*/  LDG.E.64 R6, desc[UR4][R2.64] ;  /* 0x0000000402067981 */ /* 0x000364000c1e1b00 */
.L_x_1:
[----:B------:R-:W-:Y:S05]  /*0170*/  BSYNC B0 ;  /* 0x0000000000007941 */ /* 0x000fea0003800000 */
.L_x_0:
[----:B------:R-:W-:Y:S05]  /*0180*/  @P0 EXIT ;  /* 0x000000000000094d */ /* 0x000fea0003800000 */
[----:B-----5:R-:W-:Y:S01]  /*0190*/  STG.E.64 desc[UR4][R4.64], R6 ;  /* 0x0000000604007986 */ /* 0x020fe2000c101b04 */
[----:B------:R-:W-:Y:S05]  /*01a0*/  EXIT ;  /* 0x000000000000794d */ /* 0x000fea0003800000 */
.L_x_2:
[----:B------:R-:W-:-:S00]  /*01b0*/  BRA `(.L_x_2) ;  /* 0xfffffffc00fc7947 */ /* 0x000fc0000383ffff */
[----:B------:R-:W-:-:S00]  /*01c0*/  NOP ;  /* 0x0000000000007918 */ /* 0x000fc00000000000 */
        /* <DEDUP_REMOVED lines=11> */
.L_x_3:


//--------------------- .nv.constant0.triton_poi_fused_clone_2 --------------------------
	.section	.nv.constant0.triton_poi_fused_clone_2,"a",@progbits
	.sectionflags	@""
	.align	4
.nv.constant0.triton_poi_fused_clone_2:
	.zero		548
